	.headerflags	@"EF_CUDA_TEXMODE_UNIFIED EF_CUDA_64BIT_ADDRESS EF_CUDA_ACCELERATORS EF_CUDA_SM90 EF_CUDA_VIRTUAL_SM(EF_CUDA_SM90)"
	.elftype	@"ET_EXEC"


//--------------------- .nv.info                  --------------------------
	.section	.nv.info,"",@"SHT_CUDA_INFO"
	.align	4


	//----- nvinfo : EIATTR_REGCOUNT
	.align		4
        /*0000*/ 	.byte	0x04, 0x2f
        /*0002*/ 	.short	(.L_3 - .L_2)
	.align		4
.L_2:
        /*0004*/ 	.word	index@(triton_poi_fused__native_batch_norm_legit_no_training_convolution_relu_3)
        /*0008*/ 	.word	0x00000017


	//----- nvinfo : EIATTR_MIN_STACK_SIZE
	.align		4
.L_3:
        /*000c*/ 	.byte	0x04, 0x12
        /*000e*/ 	.short	(.L_5 - .L_4)
	.align		4
.L_4:
        /*0010*/ 	.word	index@(triton_poi_fused__native_batch_norm_legit_no_training_convolution_relu_3)
        /*0014*/ 	.word	0x00000000


	//----- nvinfo : EIATTR_FRAME_SIZE
	.align		4
.L_5:
        /*0018*/ 	.byte	0x04, 0x11
        /*001a*/ 	.short	(.L_7 - .L_6)
	.align		4
.L_6:
        /*001c*/ 	.word	index@(triton_poi_fused__native_batch_norm_legit_no_training_convolution_relu_3)
        /*0020*/ 	.word	0x00000000


	//----- nvinfo : EIATTR_MIN_STACK_SIZE
	.align		4
.L_7:
        /*0024*/ 	.byte	0x04, 0x12
        /*0026*/ 	.short	(.L_9 - .L_8)
	.align		4
.L_8:
        /*0028*/ 	.word	index@(triton_poi_fused__native_batch_norm_legit_no_training_convolution_relu_3)
        /*002c*/ 	.word	0x00000000
.L_9:


//--------------------- .nv.info.triton_poi_fused__native_batch_norm_legit_no_training_convolution_relu_3 --------------------------
	.section	.nv.info.triton_poi_fused__native_batch_norm_legit_no_training_convolution_relu_3,"",@"SHT_CUDA_INFO"
	.sectionflags	@""
	.align	4


	//----- nvinfo : EIATTR_CUDA_API_VERSION
	.align		4
        /*0000*/ 	.byte	0x04, 0x37
        /*0002*/ 	.short	(.L_11 - .L_10)
.L_10:
        /*0004*/ 	.word	0x0000007c


	//----- nvinfo : EIATTR_KPARAM_INFO
	.align		4
.L_11:
        /*0008*/ 	.byte	0x04, 0x17
        /*000a*/ 	.short	(.L_13 - .L_12)
.L_12:
        /*000c*/ 	.word	0x00000000
        /*0010*/ 	.short	0x0007
        /*0012*/ 	.short	0x0038
        /*0014*/ 	.byte	0x00, 0xf0, 0x11, 0x00


	//----- nvinfo : EIATTR_KPARAM_INFO
	.align		4
.L_13:
        /*0018*/ 	.byte	0x04, 0x17
        /*001a*/ 	.short	(.L_15 - .L_14)
.L_14:
        /*001c*/ 	.word	0x00000000
        /*0020*/ 	.short	0x0006
        /*0022*/ 	.short	0x0030
        /*0024*/ 	.byte	0x00, 0xf4, 0x21, 0x00


	//----- nvinfo : EIATTR_KPARAM_INFO
	.align		4
.L_15:
        /*0028*/ 	.byte	0x04, 0x17
        /*002a*/ 	.short	(.L_17 - .L_16)
.L_16:
        /*002c*/ 	.word	0x00000000
        /*0030*/ 	.short	0x0005
        /*0032*/ 	.short	0x0028
        /*0034*/ 	.byte	0x00, 0xf4, 0x21, 0x00


	//----- nvinfo : EIATTR_KPARAM_INFO
	.align		4
.L_17:
        /*0038*/ 	.byte	0x04, 0x17
        /*003a*/ 	.short	(.L_19 - .L_18)
.L_18:
        /*003c*/ 	.word	0x00000000
        /*0040*/ 	.short	0x0004
        /*0042*/ 	.short	0x0020
        /*0044*/ 	.byte	0x00, 0xf4, 0x21, 0x00


	//----- nvinfo : EIATTR_KPARAM_INFO
	.align		4
.L_19:
        /*0048*/ 	.byte	0x04, 0x17
        /*004a*/ 	.short	(.L_21 - .L_20)
.L_20:
        /*004c*/ 	.word	0x00000000
        /*0050*/ 	.short	0x0003
        /*0052*/ 	.short	0x0018
        /*0054*/ 	.byte	0x00, 0xf4, 0x21, 0x00


	//----- nvinfo : EIATTR_KPARAM_INFO
	.align		4
.L_21:
        /*0058*/ 	.byte	0x04, 0x17
        /*005a*/ 	.short	(.L_23 - .L_22)
.L_22:
        /*005c*/ 	.word	0x00000000
        /*0060*/ 	.short	0x0002
        /*0062*/ 	.short	0x0010
        /*0064*/ 	.byte	0x00, 0xf4, 0x21, 0x00


	//----- nvinfo : EIATTR_KPARAM_INFO
	.align		4
.L_23:
        /*0068*/ 	.byte	0x04, 0x17
        /*006a*/ 	.short	(.L_25 - .L_24)
.L_24:
        /*006c*/ 	.word	0x00000000
        /*0070*/ 	.short	0x0001
        /*0072*/ 	.short	0x0008
        /*0074*/ 	.byte	0x00, 0xf4, 0x21, 0x00


	//----- nvinfo : EIATTR_KPARAM_INFO
	.align		4
.L_25:
        /*0078*/ 	.byte	0x04, 0x17
        /*007a*/ 	.short	(.L_27 - .L_26)
.L_26:
        /*007c*/ 	.word	0x00000000
        /*0080*/ 	.short	0x0000
        /*0082*/ 	.short	0x0000
        /*0084*/ 	.byte	0x00, 0xf4, 0x21, 0x00


	//----- nvinfo : EIATTR_SPARSE_MMA_MASK
	.align		4
.L_27:
        /*0088*/ 	.byte	0x03, 0x50
        /*008a*/ 	.short	0x0000


	//----- nvinfo : EIATTR_MAXREG_COUNT
	.align		4
        /*008c*/ 	.byte	0x03, 0x1b
        /*008e*/ 	.short	0x00ff


	//----- nvinfo : EIATTR_EXIT_INSTR_OFFSETS
	.align		4
        /*0090*/ 	.byte	0x04, 0x1c
        /*0092*/ 	.short	(.L_29 - .L_28)


	//   ....[0]....
.L_28:
        /*0094*/ 	.word	0x00000350


	//   ....[1]....
        /*0098*/ 	.word	0x00000370


	//----- nvinfo : EIATTR_REQNTID
	.align		4
.L_29:
        /*009c*/ 	.byte	0x04, 0x10
        /*009e*/ 	.short	(.L_31 - .L_30)
.L_30:
        /*00a0*/ 	.word	0x00000080
        /*00a4*/ 	.word	0x00000001
        /*00a8*/ 	.word	0x00000001


	//----- nvinfo : EIATTR_CBANK_PARAM_SIZE
	.align		4
.L_31:
        /*00ac*/ 	.byte	0x03, 0x19
        /*00ae*/ 	.short	0x003c


	//----- nvinfo : EIATTR_PARAM_CBANK
	.align		4
        /*00b0*/ 	.byte	0x04, 0x0a
        /*00b2*/ 	.short	(.L_33 - .L_32)
	.align		4
.L_32:
        /*00b4*/ 	.word	index@(.nv.constant0.triton_poi_fused__native_batch_norm_legit_no_training_convolution_relu_3)
        /*00b8*/ 	.short	0x0210
        /*00ba*/ 	.short	0x003c


	//----- nvinfo : EIATTR_SW_WAR
	.align		4
.L_33:
        /*00bc*/ 	.byte	0x04, 0x36
        /*00be*/ 	.short	(.L_35 - .L_34)
.L_34:
        /*00c0*/ 	.word	0x00000008
.L_35:


//--------------------- .nv.callgraph             --------------------------
	.section	.nv.callgraph,"",@"SHT_CUDA_CALLGRAPH"
	.align	4
	.sectionentsize	8
	.align		4
        /*0000*/ 	.word	0x00000000
	.align		4
        /*0004*/ 	.word	0xffffffff
	.align		4
        /*0008*/ 	.word	0x00000000
	.align		4
        /*000c*/ 	.word	0xfffffffe
	.align		4
        /*0010*/ 	.word	0x00000000
	.align		4
        /*0014*/ 	.word	0xfffffffd
	.align		4
        /*0018*/ 	.word	0x00000000
	.align		4
        /*001c*/ 	.word	0xfffffffc


//--------------------- .nv.constant4             --------------------------
	.section	.nv.constant4,"a",@progbits
	.align	8
	.align		8
.nv.constant4:
        /*0000*/ 	.dword	_$_str
	.align		8
        /*0008*/ 	.dword	_$_str_$_2


//--------------------- .text.triton_poi_fused__native_batch_norm_legit_no_training_convolution_relu_3 --------------------------
	.section	.text.triton_poi_fused__native_batch_norm_legit_no_training_convolution_relu_3,"ax",@progbits
	.align	128
        .global         triton_poi_fused__native_batch_norm_legit_no_training_convolution_relu_3
        .type           triton_poi_fused__native_batch_norm_legit_no_training_convolution_relu_3,@function
        .size           triton_poi_fused__native_batch_norm_legit_no_training_convolution_relu_3,(.L_x_1 - triton_poi_fused__native_batch_norm_legit_no_training_convolution_relu_3)
        .other          triton_poi_fused__native_batch_norm_legit_no_training_convolution_relu_3,@"STO_CUDA_ENTRY STV_DEFAULT"
triton_poi_fused__native_batch_norm_legit_no_training_convolution_relu_3:
.text.triton_poi_fused__native_batch_norm_legit_no_training_convolution_relu_3:
[----:B------:R-:W0:Y:S01]  /*0000*/  LDC R1, c[0x0][0x28] ;  /* 0x00000a00ff017b82 */ /* 0x000e220000000800 */
[----:B------:R-:W1:Y:S07]  /*0010*/  S2R R0, SR_TID.X ;  /* 0x0000000000007919 */ /* 0x000e6e0000002100 */
[----:B------:R-:W2:Y:S01]  /*0020*/  LDC.64 R12, c[0x0][0x228] ;  /* 0x00008a00ff0c7b82 */ /* 0x000ea20000000a00 */
[----:B------:R-:W-:Y:S01]  /*0030*/  CS2R R4, SRZ ;  /* 0x0000000000047805 */ /* 0x000fe2000001ff00 */
[----:B------:R-:W-:Y:S01]  /*0040*/  ULDC.64 UR4, c[0x0][0x208] ;  /* 0x0000820000047ab9 */ /* 0x000fe20000000a00 */
[----:B------:R-:W3:Y:S05]  /*0050*/  S2R R3, SR_CTAID.X ;  /* 0x0000000000037919 */ /* 0x000eea0000002500 */
[----:B------:R-:W4:Y:S08]  /*0060*/  LDC.64 R10, c[0x0][0x218] ;  /* 0x00008600ff0a7b82 */ /* 0x000f300000000a00 */
[----:B------:R-:W5:Y:S08]  /*0070*/  LDC.64 R14, c[0x0][0x220] ;  /* 0x00008800ff0e7b82 */ /* 0x000f700000000a00 */
[----:B------:R-:W5:Y:S01]  /*0080*/  LDC.64 R16, c[0x0][0x230] ;  /* 0x00008c00ff107b82 */ /* 0x000f620000000a00 */
[----:B-1----:R-:W-:-:S07]  /*0090*/  LOP3.LUT R0, R0, 0x7f, RZ, 0xc0, !PT ;  /* 0x0000007f00007812 */ /* 0x002fce00078ec0ff */
[----:B------:R-:W1:Y:S01]  /*00a0*/  LDC.64 R6, c[0x0][0x238] ;  /* 0x00008e00ff067b82 */ /* 0x000e620000000a00 */
[----:B---3--:R-:W-:Y:S02]  /*00b0*/  SHF.R.S32.HI R2, RZ, 0x18, R3 ;  /* 0x00000018ff027819 */ /* 0x008fe40000011403 */
[----:B------:R-:W-:Y:S02]  /*00c0*/  LEA R0, R3, R0, 0x7 ;  /* 0x0000000003007211 */ /* 0x000fe400078e38ff */
[----:B------:R-:W-:Y:S02]  /*00d0*/  SGXT R3, R2, 0x1 ;  /* 0x000000010203781a */ /* 0x000fe40000000200 */
[----:B------:R-:W-:Y:S02]  /*00e0*/  ISETP.GE.AND P0, PT, R0, 0x200, PT ;  /* 0x000002000000780c */ /* 0x000fe40003f06270 */
[----:B------:R-:W-:-:S04]  /*00f0*/  LEA.HI R3, R3, R0, RZ, 0x7 ;  /* 0x0000000003037211 */ /* 0x000fc800078f38ff */
[----:B------:R-:W-:-:S04]  /*0100*/  LOP3.LUT R3, R3, 0xffffff80, RZ, 0xc0, !PT ;  /* 0xffffff8003037812 */ /* 0x000fc800078ec0ff */
[----:B------:R-:W-:Y:S02]  /*0110*/  IADD3 R19, R0, -R3, RZ ;  /* 0x8000000300137210 */ /* 0x000fe40007ffe0ff */
[----:B------:R-:W3:Y:S03]  /*0120*/  LDC.64 R2, c[0x0][0x210] ;  /* 0x00008400ff027b82 */ /* 0x000ee60000000a00 */
[----:B--2---:R-:W-:-:S05]  /*0130*/  IMAD.WIDE R12, R19, 0x4, R12 ;  /* 0x00000004130c7825 */ /* 0x004fca00078e020c */
[----:B------:R5:W2:Y:S01]  /*0140*/  @!P0 LDG.E.EL R4, desc[UR4][R12.64] ;  /* 0x000000040c048981 */ /* 0x000aa2000c2e1900 */
[----:B------:R-:W-:Y:S01]  /*0150*/  CS2R R8, SRZ ;  /* 0x0000000000087805 */ /* 0x000fe2000001ff00 */
[----:B----4-:R-:W-:-:S05]  /*0160*/  IMAD.WIDE R10, R19, 0x4, R10 ;  /* 0x00000004130a7825 */ /* 0x010fca00078e020a */
[----:B------:R4:W2:Y:S01]  /*0170*/  @!P0 LDG.E.EL R8, desc[UR4][R10.64] ;  /* 0x000000040a088981 */ /* 0x0008a2000c2e1900 */
[----:B-----5:R-:W-:-:S04]  /*0180*/  IMAD.WIDE R12, R19, 0x4, R14 ;  /* 0x00000004130c7825 */ /* 0x020fc800078e020e */
[----:B---3--:R-:W-:Y:S01]  /*0190*/  IMAD.WIDE R2, R0, 0x4, R2 ;  /* 0x0000000400027825 */ /* 0x008fe200078e0202 */
[----:B------:R-:W3:Y:S04]  /*01a0*/  @!P0 LDG.E.EL R9, desc[UR4][R12.64] ;  /* 0x000000040c098981 */ /* 0x000ee8000c2e1900 */
[----:B------:R-:W5:Y:S01]  /*01b0*/  @!P0 LDG.E R5, desc[UR4][R2.64] ;  /* 0x0000000402058981 */ /* 0x000f62000c1e1900 */
[----:B0-----:R-:W-:-:S04]  /*01c0*/  IMAD.WIDE R14, R19, 0x4, R16 ;  /* 0x00000004130e7825 */ /* 0x001fc800078e0210 */
[----:B-1----:R-:W-:Y:S01]  /*01d0*/  IMAD.WIDE R16, R19, 0x4, R6 ;  /* 0x0000000413107825 */ /* 0x002fe200078e0206 */
[----:B------:R-:W-:Y:S01]  /*01e0*/  CS2R R18, SRZ ;  /* 0x0000000000127805 */ /* 0x000fe2000001ff00 */
[----:B----4-:R-:W-:Y:S01]  /*01f0*/  HFMA2.MMA R11, -RZ, RZ, 1.625, 0 ;  /* 0x3e800000ff0b7435 */ /* 0x010fe200000001ff */
[----:B------:R-:W0:Y:S04]  /*0200*/  LDC.64 R6, c[0x0][0x240] ;  /* 0x00009000ff067b82 */ /* 0x000e280000000a00 */
[----:B------:R-:W4:Y:S04]  /*0210*/  @!P0 LDG.E.EL R18, desc[UR4][R14.64] ;  /* 0x000000040e128981 */ /* 0x000f28000c2e1900 */
[----:B------:R-:W4:Y:S01]  /*0220*/  @!P0 LDG.E.EL R19, desc[UR4][R16.64] ;  /* 0x0000000410138981 */ /* 0x000f22000c2e1900 */
[----:B0-----:R-:W-:-:S04]  /*0230*/  IMAD.WIDE R6, R0, 0x4, R6 ;  /* 0x0000000400067825 */ /* 0x001fc800078e0206 */
[----:B--2---:R-:W-:-:S04]  /*0240*/  FADD R4, R4, 9.9999997473787516356e-06 ;  /* 0x3727c5ac04047421 */ /* 0x004fc80000000000 */
[----:B------:R-:W0:Y:S02]  /*0250*/  MUFU.SQRT R20, R4 ;  /* 0x0000000400147308 */ /* 0x000e240000002000 */
[C---:B0-----:R-:W-:Y:S02]  /*0260*/  FSETP.GT.AND P1, PT, R20.reuse, 8.50705917302346158658e+37, PT ;  /* 0x7e8000001400780b */ /* 0x041fe40003f24000 */
[----:B------:R-:W-:-:S11]  /*0270*/  FSETP.GEU.AND P2, PT, R20, 1.175494350822287508e-38, PT ;  /* 0x008000001400780b */ /* 0x000fd60003f4e000 */
[----:B------:R-:W-:-:S04]  /*0280*/  @P1 FMUL R20, R20, 0.25 ;  /* 0x3e80000014141820 */ /* 0x000fc80000400000 */
[----:B------:R-:W-:-:S06]  /*0290*/  @!P2 FMUL R20, R20, 16777216 ;  /* 0x4b8000001414a820 */ /* 0x000fcc0000400000 */
[----:B------:R-:W0:Y:S01]  /*02a0*/  MUFU.RCP R20, R20 ;  /* 0x0000001400147308 */ /* 0x000e220000001000 */
[----:B------:R-:W-:Y:S01]  /*02b0*/  FSEL R11, R11, 1, P1 ;  /* 0x3f8000000b0b7808 */ /* 0x000fe20000800000 */
[----:B-----5:R-:W-:-:S04]  /*02c0*/  FADD R5, R8, R5 ;  /* 0x0000000508057221 */ /* 0x020fc80000000000 */
[----:B------:R-:W-:Y:S01]  /*02d0*/  @!P2 FMUL R11, R11, 16777216 ;  /* 0x4b8000000b0ba820 */ /* 0x000fe20000400000 */
[----:B---3--:R-:W-:-:S03]  /*02e0*/  FADD R9, R5, -R9 ;  /* 0x8000000905097221 */ /* 0x008fc60000000000 */
[----:B0-----:R-:W-:-:S04]  /*02f0*/  FMUL R4, R20, R11 ;  /* 0x0000000b14047220 */ /* 0x001fc80000400000 */
[----:B------:R-:W-:-:S04]  /*0300*/  FMUL R4, R9, R4 ;  /* 0x0000000409047220 */ /* 0x000fc80000400000 */
[----:B----4-:R-:W-:Y:S01]  /*0310*/  FFMA R4, R4, R18, R19 ;  /* 0x0000001204047223 */ /* 0x010fe20000000013 */
[----:B------:R0:W-:Y:S04]  /*0320*/  @!P0 STG.E desc[UR4][R2.64], R5 ;  /* 0x0000000502008986 */ /* 0x0001e8000c101904 */
[----:B------:R-:W-:-:S04]  /*0330*/  FSETP.GEU.AND P1, PT, R4, RZ, PT ;  /* 0x000000ff0400720b */ /* 0x000fc80003f2e000 */
[----:B------:R-:W-:Y:S01]  /*0340*/  FSEL R9, R4, RZ, P1 ;  /* 0x000000ff04097208 */ /* 0x000fe20000800000 */
[----:B0-----:R-:W-:Y:S08]  /*0350*/  @P0 EXIT ;  /* 0x000000000000094d */ /* 0x001ff00003800000 */
[----:B------:R-:W-:Y:S01]  /*0360*/  STG.E desc[UR4][R6.64], R9 ;  /* 0x0000000906007986 */ /* 0x000fe2000c101904 */
[----:B------:R-:W-:Y:S05]  /*0370*/  EXIT ;  /* 0x000000000000794d */ /* 0x000fea0003800000 */
.L_x_0:
[----:B------:R-:W-:-:S00]  /*0380*/  BRA `(.L_x_0) ;  /* 0xfffffffc00fc7947 */ /* 0x000fc0000383ffff */
[----:B------:R-:W-:-:S00]  /*0390*/  NOP ;  /* 0x0000000000007918 */ /* 0x000fc00000000000 */
        /* <DEDUP_REMOVED lines=14> */
.L_x_1:


//--------------------- .nv.global.init           --------------------------
	.section	.nv.global.init,"aw",@progbits
.nv.global.init:
	.type		_$_str,@object
	.size		_$_str,(_$_str_$_2 - _$_str)
_$_str:
        /*0000*/ 	.byte	0x5f, 0x5f, 0x43, 0x55, 0x44, 0x41, 0x5f, 0x46, 0x54, 0x5a, 0x00
	.type		_$_str_$_2,@object
	.size		_$_str_$_2,(.L_1 - _$_str_$_2)
_$_str_$_2:
        /*000b*/ 	.byte	0x5f, 0x5f, 0x43, 0x55, 0x44, 0x41, 0x5f, 0x50, 0x52, 0x45, 0x43, 0x5f, 0x53, 0x51, 0x52, 0x54
        /*001b*/ 	.byte	0x00
.L_1:


//--------------------- .nv.constant0.triton_poi_fused__native_batch_norm_legit_no_training_convolution_relu_3 --------------------------
	.section	.nv.constant0.triton_poi_fused__native_batch_norm_legit_no_training_convolution_relu_3,"a",@progbits
	.sectionflags	@""
	.align	4
.nv.constant0.triton_poi_fused__native_batch_norm_legit_no_training_convolution_relu_3:
	.zero		588
